	.headerflags	@"EF_CUDA_TEXMODE_UNIFIED EF_CUDA_64BIT_ADDRESS EF_CUDA_ACCELERATORS EF_CUDA_SM90 EF_CUDA_VIRTUAL_SM(EF_CUDA_SM90)"
	.elftype	@"ET_EXEC"


//--------------------- .nv.info                  --------------------------
	.section	.nv.info,"",@"SHT_CUDA_INFO"
	.align	4


	//----- nvinfo : EIATTR_REGCOUNT
	.align		4
        /*0000*/ 	.byte	0x04, 0x2f
        /*0002*/ 	.short	(.L_1 - .L_0)
	.align		4
.L_0:
        /*0004*/ 	.word	index@(triton_poi_fused_convolution_neg_relu_threshold_backward_1)
        /*0008*/ 	.word	0x0000000c


	//----- nvinfo : EIATTR_MIN_STACK_SIZE
	.align		4
.L_1:
        /*000c*/ 	.byte	0x04, 0x12
        /*000e*/ 	.short	(.L_3 - .L_2)
	.align		4
.L_2:
        /*0010*/ 	.word	index@(triton_poi_fused_convolution_neg_relu_threshold_backward_1)
        /*0014*/ 	.word	0x00000000


	//----- nvinfo : EIATTR_FRAME_SIZE
	.align		4
.L_3:
        /*0018*/ 	.byte	0x04, 0x11
        /*001a*/ 	.short	(.L_5 - .L_4)
	.align		4
.L_4:
        /*001c*/ 	.word	index@(triton_poi_fused_convolution_neg_relu_threshold_backward_1)
        /*0020*/ 	.word	0x00000000


	//----- nvinfo : EIATTR_MIN_STACK_SIZE
	.align		4
.L_5:
        /*0024*/ 	.byte	0x04, 0x12
        /*0026*/ 	.short	(.L_7 - .L_6)
	.align		4
.L_6:
        /*0028*/ 	.word	index@(triton_poi_fused_convolution_neg_relu_threshold_backward_1)
        /*002c*/ 	.word	0x00000000
.L_7:


//--------------------- .nv.info.triton_poi_fused_convolution_neg_relu_threshold_backward_1 --------------------------
	.section	.nv.info.triton_poi_fused_convolution_neg_relu_threshold_backward_1,"",@"SHT_CUDA_INFO"
	.sectionflags	@""
	.align	4


	//----- nvinfo : EIATTR_CUDA_API_VERSION
	.align		4
        /*0000*/ 	.byte	0x04, 0x37
        /*0002*/ 	.short	(.L_9 - .L_8)
.L_8:
        /*0004*/ 	.word	0x0000007c


	//----- nvinfo : EIATTR_KPARAM_INFO
	.align		4
.L_9:
        /*0008*/ 	.byte	0x04, 0x17
        /*000a*/ 	.short	(.L_11 - .L_10)
.L_10:
        /*000c*/ 	.word	0x00000000
        /*0010*/ 	.short	0x0004
        /*0012*/ 	.short	0x0020
        /*0014*/ 	.byte	0x00, 0xf0, 0x11, 0x00


	//----- nvinfo : EIATTR_KPARAM_INFO
	.align		4
.L_11:
        /*0018*/ 	.byte	0x04, 0x17
        /*001a*/ 	.short	(.L_13 - .L_12)
.L_12:
        /*001c*/ 	.word	0x00000000
        /*0020*/ 	.short	0x0003
        /*0022*/ 	.short	0x0018
        /*0024*/ 	.byte	0x00, 0xf4, 0x21, 0x00


	//----- nvinfo : EIATTR_KPARAM_INFO
	.align		4
.L_13:
        /*0028*/ 	.byte	0x04, 0x17
        /*002a*/ 	.short	(.L_15 - .L_14)
.L_14:
        /*002c*/ 	.word	0x00000000
        /*0030*/ 	.short	0x0002
        /*0032*/ 	.short	0x0010
        /*0034*/ 	.byte	0x00, 0xf4, 0x21, 0x00


	//----- nvinfo : EIATTR_KPARAM_INFO
	.align		4
.L_15:
        /*0038*/ 	.byte	0x04, 0x17
        /*003a*/ 	.short	(.L_17 - .L_16)
.L_16:
        /*003c*/ 	.word	0x00000000
        /*0040*/ 	.short	0x0001
        /*0042*/ 	.short	0x0008
        /*0044*/ 	.byte	0x00, 0xf4, 0x21, 0x00


	//----- nvinfo : EIATTR_KPARAM_INFO
	.align		4
.L_17:
        /*0048*/ 	.byte	0x04, 0x17
        /*004a*/ 	.short	(.L_19 - .L_18)
.L_18:
        /*004c*/ 	.word	0x00000000
        /*0050*/ 	.short	0x0000
        /*0052*/ 	.short	0x0000
        /*0054*/ 	.byte	0x00, 0xf4, 0x21, 0x00


	//----- nvinfo : EIATTR_SPARSE_MMA_MASK
	.align		4
.L_19:
        /*0058*/ 	.byte	0x03, 0x50
        /*005a*/ 	.short	0x0000


	//----- nvinfo : EIATTR_MAXREG_COUNT
	.align		4
        /*005c*/ 	.byte	0x03, 0x1b
        /*005e*/ 	.short	0x00ff


	//----- nvinfo : EIATTR_EXIT_INSTR_OFFSETS
	.align		4
        /*0060*/ 	.byte	0x04, 0x1c
        /*0062*/ 	.short	(.L_21 - .L_20)


	//   ....[0]....
.L_20:
        /*0064*/ 	.word	0x00000340


	//----- nvinfo : EIATTR_REQNTID
	.align		4
.L_21:
        /*0068*/ 	.byte	0x04, 0x10
        /*006a*/ 	.short	(.L_23 - .L_22)
.L_22:
        /*006c*/ 	.word	0x00000080
        /*0070*/ 	.word	0x00000001
        /*0074*/ 	.word	0x00000001


	//----- nvinfo : EIATTR_CBANK_PARAM_SIZE
	.align		4
.L_23:
        /*0078*/ 	.byte	0x03, 0x19
        /*007a*/ 	.short	0x0024


	//----- nvinfo : EIATTR_PARAM_CBANK
	.align		4
        /*007c*/ 	.byte	0x04, 0x0a
        /*007e*/ 	.short	(.L_25 - .L_24)
	.align		4
.L_24:
        /*0080*/ 	.word	index@(.nv.constant0.triton_poi_fused_convolution_neg_relu_threshold_backward_1)
        /*0084*/ 	.short	0x0210
        /*0086*/ 	.short	0x0024


	//----- nvinfo : EIATTR_SW_WAR
	.align		4
.L_25:
        /*0088*/ 	.byte	0x04, 0x36
        /*008a*/ 	.short	(.L_27 - .L_26)
.L_26:
        /*008c*/ 	.word	0x00000008
.L_27:


//--------------------- .nv.callgraph             --------------------------
	.section	.nv.callgraph,"",@"SHT_CUDA_CALLGRAPH"
	.align	4
	.sectionentsize	8
	.align		4
        /*0000*/ 	.word	0x00000000
	.align		4
        /*0004*/ 	.word	0xffffffff
	.align		4
        /*0008*/ 	.word	0x00000000
	.align		4
        /*000c*/ 	.word	0xfffffffe
	.align		4
        /*0010*/ 	.word	0x00000000
	.align		4
        /*0014*/ 	.word	0xfffffffd
	.align		4
        /*0018*/ 	.word	0x00000000
	.align		4
        /*001c*/ 	.word	0xfffffffc


//--------------------- .text.triton_poi_fused_convolution_neg_relu_threshold_backward_1 --------------------------
	.section	.text.triton_poi_fused_convolution_neg_relu_threshold_backward_1,"ax",@progbits
	.align	128
        .global         triton_poi_fused_convolution_neg_relu_threshold_backward_1
        .type           triton_poi_fused_convolution_neg_relu_threshold_backward_1,@function
        .size           triton_poi_fused_convolution_neg_relu_threshold_backward_1,(.L_x_1 - triton_poi_fused_convolution_neg_relu_threshold_backward_1)
        .other          triton_poi_fused_convolution_neg_relu_threshold_backward_1,@"STO_CUDA_ENTRY STV_DEFAULT"
triton_poi_fused_convolution_neg_relu_threshold_backward_1:
.text.triton_poi_fused_convolution_neg_relu_threshold_backward_1:
[----:B------:R-:W-:Y:S01]  /*0000*/  LDC R1, c[0x0][0x28] ;  /* 0x00000a00ff017b82 */ /* 0x000fe20000000800 */
[----:B------:R-:W1:Y:S01]  /*0010*/  S2R R0, SR_TID.X ;  /* 0x0000000000007919 */ /* 0x000e620000002100 */
[----:B------:R-:W-:Y:S01]  /*0020*/  ULDC.64 UR4, c[0x0][0x208] ;  /* 0x0000820000047ab9 */ /* 0x000fe20000000a00 */
[----:B------:R-:W-:Y:S01]  /*0030*/  ULDC.64 UR6, c[0x0][0x220] ;  /* 0x0000880000067ab9 */ /* 0x000fe20000000a00 */
[----:B------:R-:W-:Y:S01]  /*0040*/  ULDC.64 UR8, c[0x0][0x228] ;  /* 0x00008a0000087ab9 */ /* 0x000fe20000000a00 */
[----:B------:R-:W2:Y:S01]  /*0050*/  S2R R5, SR_CTAID.X ;  /* 0x0000000000057919 */ /* 0x000ea20000002500 */
[----:B-1----:R-:W-:Y:S01]  /*0060*/  IMAD.SHL.U32 R0, R0, 0x2, RZ ;  /* 0x0000000200007824 */ /* 0x002fe200078e00ff */
[----:B--2---:R-:W-:-:S04]  /*0070*/  SHF.R.S32.HI R3, RZ, 0x17, R5 ;  /* 0x00000017ff037819 */ /* 0x004fc80000011405 */
[----:B------:R-:W-:Y:S02]  /*0080*/  LOP3.LUT R0, R0, 0xfe, RZ, 0xc0, !PT ;  /* 0x000000fe00007812 */ /* 0x000fe400078ec0ff */
[----:B------:R-:W-:-:S03]  /*0090*/  SGXT R3, R3, 0x1 ;  /* 0x000000010303781a */ /* 0x000fc60000000200 */
[----:B------:R-:W-:Y:S02]  /*00a0*/  IMAD R0, R5, 0x100, R0 ;  /* 0x0000010005007824 */ /* 0x000fe400078e0200 */
[----:B------:R-:W1:Y:S03]  /*00b0*/  LDC.64 R4, c[0x0][0x218] ;  /* 0x00008600ff047b82 */ /* 0x000e660000000a00 */
[----:B------:R-:W-:-:S04]  /*00c0*/  LEA.HI R6, R3, R0, RZ, 0x8 ;  /* 0x0000000003067211 */ /* 0x000fc800078f40ff */
[----:B------:R-:W-:Y:S01]  /*00d0*/  SHF.R.S32.HI R6, RZ, 0x8, R6 ;  /* 0x00000008ff067819 */ /* 0x000fe20000011406 */
[----:B------:R-:W2:Y:S04]  /*00e0*/  LDC.64 R2, c[0x0][0x210] ;  /* 0x00008400ff027b82 */ /* 0x000ea80000000a00 */
[----:B------:R-:W-:-:S05]  /*00f0*/  IMAD.HI R7, R6, 0x2aaaaaab, RZ ;  /* 0x2aaaaaab06077827 */ /* 0x000fca00078e02ff */
[----:B------:R-:W-:-:S04]  /*0100*/  SHF.R.U32.HI R8, RZ, 0x1f, R7 ;  /* 0x0000001fff087819 */ /* 0x000fc80000011607 */
[----:B------:R-:W-:-:S05]  /*0110*/  LEA.HI R7, R7, R8, RZ, 0x1e ;  /* 0x0000000807077211 */ /* 0x000fca00078ff0ff */
[----:B------:R-:W-:-:S04]  /*0120*/  IMAD R7, R7, -0x18, R6 ;  /* 0xffffffe807077824 */ /* 0x000fc800078e0206 */
[----:B-1----:R-:W-:-:S04]  /*0130*/  IMAD.WIDE R4, R7, 0x4, R4 ;  /* 0x0000000407047825 */ /* 0x002fc800078e0204 */
[----:B--2---:R-:W-:Y:S02]  /*0140*/  IMAD.WIDE R2, R0, 0x4, R2 ;  /* 0x0000000400027825 */ /* 0x004fe400078e0202 */
[----:B------:R1:W2:Y:S04]  /*0150*/  LDG.E.EL R4, desc[UR4][R4.64] ;  /* 0x0000000404047981 */ /* 0x0002a8000c2e1900 */
[----:B------:R-:W2:Y:S01]  /*0160*/  LDG.E.64 R2, desc[UR4][R2.64] ;  /* 0x0000000402027981 */ /* 0x000ea2000c1e1b00 */
[----:B-1----:R-:W-:Y:S01]  /*0170*/  SHF.R.S32.HI R5, RZ, 0x1f, R0 ;  /* 0x0000001fff057819 */ /* 0x002fe20000011400 */
[C-C-:B--2---:R-:W-:Y:S01]  /*0180*/  FADD R6, R3.reuse, R4.reuse ;  /* 0x0000000403067221 */ /* 0x144fe20000000000 */
[----:B------:R-:W-:Y:S01]  /*0190*/  FADD R7, R2, R4 ;  /* 0x0000000402077221 */ /* 0x000fe20000000000 */
[----:B------:R-:W-:-:S02]  /*01a0*/  FSETP.GEU.AND P2, PT, R3, -R4, PT ;  /* 0x800000040300720b */ /* 0x000fc40003f4e000 */
[----:B------:R-:W-:Y:S01]  /*01b0*/  FADD R9, RZ, -R6 ;  /* 0x80000006ff097221 */ /* 0x000fe20000000000 */
[----:B------:R-:W-:Y:S01]  /*01c0*/  FADD R8, RZ, -R7 ;  /* 0x80000007ff087221 */ /* 0x000fe20000000000 */
[----:B------:R-:W-:Y:S02]  /*01d0*/  FSETP.GEU.AND P0, PT, -R6, RZ, PT ;  /* 0x000000ff0600720b */ /* 0x000fe40003f0e100 */
[----:B------:R-:W-:Y:S02]  /*01e0*/  FSETP.GEU.AND P1, PT, -R7, RZ, PT ;  /* 0x000000ff0700720b */ /* 0x000fe40003f2e100 */
[----:B------:R-:W-:Y:S02]  /*01f0*/  FSETP.GEU.AND P3, PT, R2, -R4, PT ;  /* 0x800000040200720b */ /* 0x000fe40003f6e000 */
[----:B------:R-:W-:Y:S02]  /*0200*/  FSEL R9, R9, RZ, P0 ;  /* 0x000000ff09097208 */ /* 0x000fe40000000000 */
[----:B------:R-:W-:-:S02]  /*0210*/  FSEL R8, R8, RZ, P1 ;  /* 0x000000ff08087208 */ /* 0x000fc40000800000 */
[----:B------:R-:W-:Y:S02]  /*0220*/  FSEL R6, R6, RZ, P2 ;  /* 0x000000ff06067208 */ /* 0x000fe40001000000 */
[----:B------:R-:W-:Y:S02]  /*0230*/  FSEL R7, R7, RZ, P3 ;  /* 0x000000ff07077208 */ /* 0x000fe40001800000 */
[----:B------:R-:W-:Y:S02]  /*0240*/  FSETP.GTU.AND P0, PT, R9, RZ, PT ;  /* 0x000000ff0900720b */ /* 0x000fe40003f0c000 */
[----:B------:R-:W-:Y:S02]  /*0250*/  FSETP.GTU.AND P1, PT, R8, RZ, PT ;  /* 0x000000ff0800720b */ /* 0x000fe40003f2c000 */
[----:B------:R-:W-:Y:S02]  /*0260*/  FSETP.GTU.AND P2, PT, R6, RZ, PT ;  /* 0x000000ff0600720b */ /* 0x000fe40003f4c000 */
[----:B------:R-:W-:-:S02]  /*0270*/  FSETP.GTU.AND P3, PT, R7, RZ, PT ;  /* 0x000000ff0700720b */ /* 0x000fc40003f6c000 */
[----:B------:R-:W-:Y:S02]  /*0280*/  IADD3 R2, P4, R0, UR6, RZ ;  /* 0x0000000600027c10 */ /* 0x000fe4000ff9e0ff */
[----:B------:R-:W-:Y:S02]  /*0290*/  IADD3 R4, P5, R0, UR8, RZ ;  /* 0x0000000800047c10 */ /* 0x000fe4000ffbe0ff */
[----:B------:R-:W-:Y:S02]  /*02a0*/  SEL R0, RZ, 0x1, P1 ;  /* 0x00000001ff007807 */ /* 0x000fe40000800000 */
[----:B------:R-:W-:Y:S02]  /*02b0*/  SEL R7, RZ, 0x100, P0 ;  /* 0x00000100ff077807 */ /* 0x000fe40000000000 */
[----:B------:R-:W-:Y:S02]  /*02c0*/  SEL R6, RZ, 0x1, P3 ;  /* 0x00000001ff067807 */ /* 0x000fe40001800000 */
[----:B------:R-:W-:Y:S01]  /*02d0*/  SEL R9, RZ, 0x100, P2 ;  /* 0x00000100ff097807 */ /* 0x000fe20001000000 */
[----:B------:R-:W-:Y:S01]  /*02e0*/  IMAD.IADD R7, R0, 0x1, R7 ;  /* 0x0000000100077824 */ /* 0x000fe200078e0207 */
[----:B------:R-:W-:-:S02]  /*02f0*/  IADD3.X R3, R5, UR7, RZ, P4, !PT ;  /* 0x0000000705037c10 */ /* 0x000fc4000a7fe4ff */
[----:B------:R-:W-:Y:S01]  /*0300*/  IADD3.X R5, R5, UR9, RZ, P5, !PT ;  /* 0x0000000905057c10 */ /* 0x000fe2000affe4ff */
[----:B------:R-:W-:Y:S02]  /*0310*/  IMAD.IADD R9, R6, 0x1, R9 ;  /* 0x0000000106097824 */ /* 0x000fe400078e0209 */
[----:B------:R-:W-:Y:S04]  /*0320*/  STG.E.U16 desc[UR4][R2.64], R7 ;  /* 0x0000000702007986 */ /* 0x000fe8000c101504 */
[----:B------:R-:W-:Y:S01]  /*0330*/  STG.E.U16 desc[UR4][R4.64], R9 ;  /* 0x0000000904007986 */ /* 0x000fe2000c101504 */
[----:B------:R-:W-:Y:S05]  /*0340*/  EXIT ;  /* 0x000000000000794d */ /* 0x000fea0003800000 */
.L_x_0:
[----:B------:R-:W-:-:S00]  /*0350*/  BRA `(.L_x_0) ;  /* 0xfffffffc00fc7947 */ /* 0x000fc0000383ffff */
[----:B------:R-:W-:-:S00]  /*0360*/  NOP ;  /* 0x0000000000007918 */ /* 0x000fc00000000000 */
        /* <DEDUP_REMOVED lines=9> */
.L_x_1:


//--------------------- .nv.constant0.triton_poi_fused_convolution_neg_relu_threshold_backward_1 --------------------------
	.section	.nv.constant0.triton_poi_fused_convolution_neg_relu_threshold_backward_1,"a",@progbits
	.sectionflags	@""
	.align	4
.nv.constant0.triton_poi_fused_convolution_neg_relu_threshold_backward_1:
	.zero		564
